	.headerflags	@"EF_CUDA_TEXMODE_UNIFIED EF_CUDA_64BIT_ADDRESS EF_CUDA_ACCELERATORS EF_CUDA_SM90 EF_CUDA_VIRTUAL_SM(EF_CUDA_SM90)"
	.elftype	@"ET_EXEC"


//--------------------- .nv.info                  --------------------------
	.section	.nv.info,"",@"SHT_CUDA_INFO"
	.align	4


	//----- nvinfo : EIATTR_REGCOUNT
	.align		4
        /*0000*/ 	.byte	0x04, 0x2f
        /*0002*/ 	.short	(.L_2 - .L_1)
	.align		4
.L_1:
        /*0004*/ 	.word	index@(triton_per_fused__native_batch_norm_legit_convolution_8)
        /*0008*/ 	.word	0x00000020


	//----- nvinfo : EIATTR_MIN_STACK_SIZE
	.align		4
.L_2:
        /*000c*/ 	.byte	0x04, 0x12
        /*000e*/ 	.short	(.L_4 - .L_3)
	.align		4
.L_3:
        /*0010*/ 	.word	index@(triton_per_fused__native_batch_norm_legit_convolution_8)
        /*0014*/ 	.word	0x00000000


	//----- nvinfo : EIATTR_FRAME_SIZE
	.align		4
.L_4:
        /*0018*/ 	.byte	0x04, 0x11
        /*001a*/ 	.short	(.L_6 - .L_5)
	.align		4
.L_5:
        /*001c*/ 	.word	index@(triton_per_fused__native_batch_norm_legit_convolution_8)
        /*0020*/ 	.word	0x00000000


	//----- nvinfo : EIATTR_MIN_STACK_SIZE
	.align		4
.L_6:
        /*0024*/ 	.byte	0x04, 0x12
        /*0026*/ 	.short	(.L_8 - .L_7)
	.align		4
.L_7:
        /*0028*/ 	.word	index@(triton_per_fused__native_batch_norm_legit_convolution_8)
        /*002c*/ 	.word	0x00000000
.L_8:


//--------------------- .nv.info.triton_per_fused__native_batch_norm_legit_convolution_8 --------------------------
	.section	.nv.info.triton_per_fused__native_batch_norm_legit_convolution_8,"",@"SHT_CUDA_INFO"
	.sectionflags	@""
	.align	4


	//----- nvinfo : EIATTR_CUDA_API_VERSION
	.align		4
        /*0000*/ 	.byte	0x04, 0x37
        /*0002*/ 	.short	(.L_10 - .L_9)
.L_9:
        /*0004*/ 	.word	0x0000007c


	//----- nvinfo : EIATTR_KPARAM_INFO
	.align		4
.L_10:
        /*0008*/ 	.byte	0x04, 0x17
        /*000a*/ 	.short	(.L_12 - .L_11)
.L_11:
        /*000c*/ 	.word	0x00000000
        /*0010*/ 	.short	0x0005
        /*0012*/ 	.short	0x0024
        /*0014*/ 	.byte	0x00, 0xf0, 0x11, 0x00


	//----- nvinfo : EIATTR_KPARAM_INFO
	.align		4
.L_12:
        /*0018*/ 	.byte	0x04, 0x17
        /*001a*/ 	.short	(.L_14 - .L_13)
.L_13:
        /*001c*/ 	.word	0x00000000
        /*0020*/ 	.short	0x0004
        /*0022*/ 	.short	0x0020
        /*0024*/ 	.byte	0x00, 0xf0, 0x11, 0x00


	//----- nvinfo : EIATTR_KPARAM_INFO
	.align		4
.L_14:
        /*0028*/ 	.byte	0x04, 0x17
        /*002a*/ 	.short	(.L_16 - .L_15)
.L_15:
        /*002c*/ 	.word	0x00000000
        /*0030*/ 	.short	0x0003
        /*0032*/ 	.short	0x0018
        /*0034*/ 	.byte	0x00, 0xf4, 0x21, 0x00


	//----- nvinfo : EIATTR_KPARAM_INFO
	.align		4
.L_16:
        /*0038*/ 	.byte	0x04, 0x17
        /*003a*/ 	.short	(.L_18 - .L_17)
.L_17:
        /*003c*/ 	.word	0x00000000
        /*0040*/ 	.short	0x0002
        /*0042*/ 	.short	0x0010
        /*0044*/ 	.byte	0x00, 0xf4, 0x21, 0x00


	//----- nvinfo : EIATTR_KPARAM_INFO
	.align		4
.L_18:
        /*0048*/ 	.byte	0x04, 0x17
        /*004a*/ 	.short	(.L_20 - .L_19)
.L_19:
        /*004c*/ 	.word	0x00000000
        /*0050*/ 	.short	0x0001
        /*0052*/ 	.short	0x0008
        /*0054*/ 	.byte	0x00, 0xf4, 0x21, 0x00


	//----- nvinfo : EIATTR_KPARAM_INFO
	.align		4
.L_20:
        /*0058*/ 	.byte	0x04, 0x17
        /*005a*/ 	.short	(.L_22 - .L_21)
.L_21:
        /*005c*/ 	.word	0x00000000
        /*0060*/ 	.short	0x0000
        /*0062*/ 	.short	0x0000
        /*0064*/ 	.byte	0x00, 0xf4, 0x21, 0x00


	//----- nvinfo : EIATTR_SPARSE_MMA_MASK
	.align		4
.L_22:
        /*0068*/ 	.byte	0x03, 0x50
        /*006a*/ 	.short	0x0000


	//----- nvinfo : EIATTR_MAXREG_COUNT
	.align		4
        /*006c*/ 	.byte	0x03, 0x1b
        /*006e*/ 	.short	0x00ff


	//----- nvinfo : EIATTR_COOP_GROUP_MASK_REGIDS
	.align		4
        /*0070*/ 	.byte	0x04, 0x29
        /*0072*/ 	.short	(.L_24 - .L_23)


	//   ....[0]....
.L_23:
        /*0074*/ 	.word	0xffffffff


	//   ....[1]....
        /*0078*/ 	.word	0xffffffff


	//   ....[2]....
        /*007c*/ 	.word	0xffffffff


	//   ....[3]....
        /*0080*/ 	.word	0xffffffff


	//   ....[4]....
        /*0084*/ 	.word	0xffffffff


	//   ....[5]....
        /*0088*/ 	.word	0xffffffff


	//   ....[6]....
        /*008c*/ 	.word	0xffffffff


	//   ....[7]....
        /*0090*/ 	.word	0xffffffff


	//   ....[8]....
        /*0094*/ 	.word	0xffffffff


	//   ....[9]....
        /*0098*/ 	.word	0xffffffff


	//   ....[10]....
        /*009c*/ 	.word	0xffffffff


	//   ....[11]....
        /*00a0*/ 	.word	0xffffffff


	//   ....[12]....
        /*00a4*/ 	.word	0xffffffff


	//   ....[13]....
        /*00a8*/ 	.word	0xffffffff


	//   ....[14]....
        /*00ac*/ 	.word	0xffffffff


	//   ....[15]....
        /*00b0*/ 	.word	0xffffffff


	//----- nvinfo : EIATTR_COOP_GROUP_INSTR_OFFSETS
	.align		4
.L_24:
        /*00b4*/ 	.byte	0x04, 0x28
        /*00b6*/ 	.short	(.L_26 - .L_25)


	//   ....[0]....
.L_25:
        /*00b8*/ 	.word	0x00000420


	//   ....[1]....
        /*00bc*/ 	.word	0x00000430


	//   ....[2]....
        /*00c0*/ 	.word	0x00000460


	//   ....[3]....
        /*00c4*/ 	.word	0x00000470


	//   ....[4]....
        /*00c8*/ 	.word	0x000004a0


	//   ....[5]....
        /*00cc*/ 	.word	0x000004b0


	//   ....[6]....
        /*00d0*/ 	.word	0x000004e0


	//   ....[7]....
        /*00d4*/ 	.word	0x000004f0


	//   ....[8]....
        /*00d8*/ 	.word	0x00000640


	//   ....[9]....
        /*00dc*/ 	.word	0x00000650


	//   ....[10]....
        /*00e0*/ 	.word	0x00000680


	//   ....[11]....
        /*00e4*/ 	.word	0x00000690


	//   ....[12]....
        /*00e8*/ 	.word	0x000006c0


	//   ....[13]....
        /*00ec*/ 	.word	0x000006e0


	//   ....[14]....
        /*00f0*/ 	.word	0x00000780


	//   ....[15]....
        /*00f4*/ 	.word	0x00000790


	//----- nvinfo : EIATTR_EXIT_INSTR_OFFSETS
	.align		4
.L_26:
        /*00f8*/ 	.byte	0x04, 0x1c
        /*00fa*/ 	.short	(.L_28 - .L_27)


	//   ....[0]....
.L_27:
        /*00fc*/ 	.word	0x000008e0


	//   ....[1]....
        /*0100*/ 	.word	0x00000910


	//----- nvinfo : EIATTR_REQNTID
	.align		4
.L_28:
        /*0104*/ 	.byte	0x04, 0x10
        /*0106*/ 	.short	(.L_30 - .L_29)
.L_29:
        /*0108*/ 	.word	0x00000100
        /*010c*/ 	.word	0x00000001
        /*0110*/ 	.word	0x00000001


	//----- nvinfo : EIATTR_CBANK_PARAM_SIZE
	.align		4
.L_30:
        /*0114*/ 	.byte	0x03, 0x19
        /*0116*/ 	.short	0x0028


	//----- nvinfo : EIATTR_PARAM_CBANK
	.align		4
        /*0118*/ 	.byte	0x04, 0x0a
        /*011a*/ 	.short	(.L_32 - .L_31)
	.align		4
.L_31:
        /*011c*/ 	.word	index@(.nv.constant0.triton_per_fused__native_batch_norm_legit_convolution_8)
        /*0120*/ 	.short	0x0210
        /*0122*/ 	.short	0x0028


	//----- nvinfo : EIATTR_SW_WAR
	.align		4
.L_32:
        /*0124*/ 	.byte	0x04, 0x36
        /*0126*/ 	.short	(.L_34 - .L_33)
.L_33:
        /*0128*/ 	.word	0x00000008
.L_34:


//--------------------- .nv.callgraph             --------------------------
	.section	.nv.callgraph,"",@"SHT_CUDA_CALLGRAPH"
	.align	4
	.sectionentsize	8
	.align		4
        /*0000*/ 	.word	0x00000000
	.align		4
        /*0004*/ 	.word	0xffffffff
	.align		4
        /*0008*/ 	.word	0x00000000
	.align		4
        /*000c*/ 	.word	0xfffffffe
	.align		4
        /*0010*/ 	.word	0x00000000
	.align		4
        /*0014*/ 	.word	0xfffffffd
	.align		4
        /*0018*/ 	.word	0x00000000
	.align		4
        /*001c*/ 	.word	0xfffffffc


//--------------------- .nv.constant4             --------------------------
	.section	.nv.constant4,"a",@progbits
	.align	8
	.align		8
.nv.constant4:
        /*0000*/ 	.dword	_$_str


//--------------------- .text.triton_per_fused__native_batch_norm_legit_convolution_8 --------------------------
	.section	.text.triton_per_fused__native_batch_norm_legit_convolution_8,"ax",@progbits
	.sectionflags	@"SHF_BARRIERS=1"
	.align	128
        .global         triton_per_fused__native_batch_norm_legit_convolution_8
        .type           triton_per_fused__native_batch_norm_legit_convolution_8,@function
        .size           triton_per_fused__native_batch_norm_legit_convolution_8,(.L_x_1 - triton_per_fused__native_batch_norm_legit_convolution_8)
        .other          triton_per_fused__native_batch_norm_legit_convolution_8,@"STO_CUDA_ENTRY STV_DEFAULT"
triton_per_fused__native_batch_norm_legit_convolution_8:
.text.triton_per_fused__native_batch_norm_legit_convolution_8:
[----:B------:R-:W0:Y:S02]  /*0000*/  LDC R1, c[0x0][0x28] ;  /* 0x00000a00ff017b82 */ /* 0x000e240000000800 */
[----:B------:R-:W1:Y:S01]  /*0010*/  S2R R15, SR_TID.X ;  /* 0x00000000000f7919 */ /* 0x000e620000002100 */
[----:B------:R-:W2:Y:S01]  /*0020*/  LDC.64 R12, c[0x0][0x210] ;  /* 0x00008400ff0c7b82 */ /* 0x000ea20000000a00 */
[----:B------:R-:W3:Y:S07]  /*0030*/  S2R R2, SR_CTAID.X ;  /* 0x0000000000027919 */ /* 0x000eee0000002500 */
[----:B------:R-:W4:Y:S01]  /*0040*/  LDC.64 R18, c[0x0][0x220] ;  /* 0x00008800ff127b82 */ /* 0x000f220000000a00 */
[----:B------:R-:W-:Y:S01]  /*0050*/  CS2R R10, SRZ ;  /* 0x00000000000a7805 */ /* 0x000fe2000001ff00 */
[----:B------:R-:W-:Y:S01]  /*0060*/  ULDC.64 UR6, c[0x0][0x208] ;  /* 0x0000820000067ab9 */ /* 0x000fe20000000a00 */
[----:B-1----:R-:W-:-:S02]  /*0070*/  SHF.R.U32.HI R17, RZ, 0x4, R15 ;  /* 0x00000004ff117819 */ /* 0x002fc4000001160f */
[----:B------:R-:W-:Y:S02]  /*0080*/  SHF.L.U32 R4, R15, 0x2, RZ ;  /* 0x000000020f047819 */ /* 0x000fe400000006ff */
[----:B---3--:R-:W-:Y:S02]  /*0090*/  SHF.L.U32 R0, R2, 0x5, RZ ;  /* 0x0000000502007819 */ /* 0x008fe400000006ff */
[----:B------:R-:W-:Y:S02]  /*00a0*/  SHF.R.S32.HI R5, RZ, 0x1a, R2 ;  /* 0x0000001aff057819 */ /* 0x000fe40000011402 */
[----:B------:R-:W-:Y:S02]  /*00b0*/  SGXT.U32 R17, R17, 0x4 ;  /* 0x000000041111781a */ /* 0x000fe40000000000 */
[----:B------:R-:W-:Y:S02]  /*00c0*/  SGXT R5, R5, 0x1 ;  /* 0x000000010505781a */ /* 0x000fe40000000200 */
[----:B------:R-:W-:-:S02]  /*00d0*/  LOP3.LUT R2, R0, R17, RZ, 0xfc, !PT ;  /* 0x0000001100027212 */ /* 0x000fc400078efcff */
[----:B------:R-:W-:Y:S02]  /*00e0*/  LOP3.LUT R3, R0, 0x10, R17, 0xfe, !PT ;  /* 0x0000001000037812 */ /* 0x000fe400078efe11 */
[C---:B------:R-:W-:Y:S02]  /*00f0*/  LEA.HI R6, R5.reuse, R2, RZ, 0x8 ;  /* 0x0000000205067211 */ /* 0x040fe400078f40ff */
[----:B------:R-:W-:Y:S02]  /*0100*/  LOP3.LUT R4, R4, 0x3c, RZ, 0xc0, !PT ;  /* 0x0000003c04047812 */ /* 0x000fe400078ec0ff */
[----:B------:R-:W-:Y:S02]  /*0110*/  LEA.HI R7, R5, R3, RZ, 0x8 ;  /* 0x0000000305077211 */ /* 0x000fe400078f40ff */
[----:B------:R-:W-:Y:S02]  /*0120*/  LOP3.LUT R5, R6, 0xffffff00, RZ, 0xc0, !PT ;  /* 0xffffff0006057812 */ /* 0x000fe400078ec0ff */
[----:B------:R-:W-:-:S02]  /*0130*/  ISETP.GE.AND P1, PT, R2, 0x400, PT ;  /* 0x000004000200780c */ /* 0x000fc40003f26270 */
[-C--:B------:R-:W-:Y:S02]  /*0140*/  LEA R9, R2, R4.reuse, 0x6 ;  /* 0x0000000402097211 */ /* 0x080fe400078e30ff */
[----:B------:R-:W-:Y:S02]  /*0150*/  LOP3.LUT R6, R7, 0xffffff00, RZ, 0xc0, !PT ;  /* 0xffffff0007067812 */ /* 0x000fe400078ec0ff */
[C---:B------:R-:W-:Y:S02]  /*0160*/  LEA R7, R3.reuse, R4, 0x6 ;  /* 0x0000000403077211 */ /* 0x040fe400078e30ff */
[----:B------:R-:W-:Y:S02]  /*0170*/  ISETP.GE.AND P2, PT, R3, 0x400, PT ;  /* 0x000004000300780c */ /* 0x000fe40003f46270 */
[----:B------:R-:W-:Y:S02]  /*0180*/  IADD3 R21, R2, -R5, RZ ;  /* 0x8000000502157210 */ /* 0x000fe40007ffe0ff */
[----:B------:R-:W-:-:S02]  /*0190*/  CS2R R4, SRZ ;  /* 0x0000000000047805 */ /* 0x000fc4000001ff00 */
[----:B------:R-:W-:Y:S01]  /*01a0*/  IADD3 R23, R3, -R6, RZ ;  /* 0x8000000603177210 */ /* 0x000fe20007ffe0ff */
[--C-:B--2---:R-:W-:Y:S01]  /*01b0*/  IMAD.WIDE R2, R9, 0x4, R12.reuse ;  /* 0x0000000409027825 */ /* 0x104fe200078e020c */
[----:B------:R-:W-:Y:S01]  /*01c0*/  HFMA2.MMA R16, -RZ, RZ, 0, 0 ;  /* 0x00000000ff107435 */ /* 0x000fe200000001ff */
[----:B------:R-:W-:Y:S02]  /*01d0*/  CS2R R8, SRZ ;  /* 0x0000000000087805 */ /* 0x000fe4000001ff00 */
[----:B------:R-:W-:Y:S01]  /*01e0*/  IMAD.WIDE R12, R7, 0x4, R12 ;  /* 0x00000004070c7825 */ /* 0x000fe200078e020c */
[----:B------:R-:W-:Y:S02]  /*01f0*/  CS2R R6, SRZ ;  /* 0x0000000000067805 */ /* 0x000fe4000001ff00 */
[----:B------:R-:W-:Y:S01]  /*0200*/  MOV R14, RZ ;  /* 0x000000ff000e7202 */ /* 0x000fe20000000f00 */
[--C-:B----4-:R-:W-:Y:S01]  /*0210*/  IMAD.WIDE R20, R21, 0x4, R18.reuse ;  /* 0x0000000415147825 */ /* 0x110fe200078e0212 */
[----:B------:R-:W2:Y:S04]  /*0220*/  @!P2 LDG.E.128 R8, desc[UR6][R12.64] ;  /* 0x000000060c08a981 */ /* 0x000ea8000c1e1d00 */
[----:B------:R-:W3:Y:S01]  /*0230*/  @!P1 LDG.E.128 R4, desc[UR6][R2.64] ;  /* 0x0000000602049981 */ /* 0x000ee2000c1e1d00 */
[----:B------:R-:W-:-:S03]  /*0240*/  IMAD.WIDE R18, R23, 0x4, R18 ;  /* 0x0000000417127825 */ /* 0x000fc600078e0212 */
[----:B------:R-:W4:Y:S04]  /*0250*/  @!P1 LDG.E.EL R16, desc[UR6][R20.64] ;  /* 0x0000000614109981 */ /* 0x000f28000c2e1900 */
[----:B------:R-:W5:Y:S01]  /*0260*/  @!P2 LDG.E.EL R14, desc[UR6][R18.64] ;  /* 0x00000006120ea981 */ /* 0x000f62000c2e1900 */
[----:B------:R-:W1:Y:S01]  /*0270*/  S2UR UR5, SR_CgaCtaId ;  /* 0x00000000000579c3 */ /* 0x000e620000008800 */
[----:B------:R-:W-:Y:S02]  /*0280*/  UMOV UR4, 0x400 ;  /* 0x0000040000047882 */ /* 0x000fe40000000000 */
[----:B-1----:R-:W-:Y:S01]  /*0290*/  UPRMT UR4, UR5, 0x654, UR4 ;  /* 0x0000065405047896 */ /* 0x002fe20008000004 */
[----:B--2---:R-:W-:Y:S02]  /*02a0*/  SEL R27, R8, RZ, !P2 ;  /* 0x000000ff081b7207 */ /* 0x004fe40005000000 */
[----:B------:R-:W-:-:S02]  /*02b0*/  SEL R9, R9, RZ, !P2 ;  /* 0x000000ff09097207 */ /* 0x000fc40005000000 */
[----:B---3--:R-:W-:Y:S02]  /*02c0*/  SEL R23, R4, RZ, !P1 ;  /* 0x000000ff04177207 */ /* 0x008fe40004800000 */
[----:B------:R-:W-:Y:S02]  /*02d0*/  SEL R5, R5, RZ, !P1 ;  /* 0x000000ff05057207 */ /* 0x000fe40004800000 */
[----:B------:R-:W-:Y:S01]  /*02e0*/  SEL R25, R6, RZ, !P1 ;  /* 0x000000ff06197207 */ /* 0x000fe20004800000 */
[--C-:B----4-:R-:W-:Y:S01]  /*02f0*/  FADD R4, R23, R16.reuse ;  /* 0x0000001017047221 */ /* 0x110fe20000000000 */
[----:B------:R-:W-:Y:S01]  /*0300*/  SEL R29, R10, RZ, !P2 ;  /* 0x000000ff0a1d7207 */ /* 0x000fe20005000000 */
[----:B------:R-:W-:Y:S01]  /*0310*/  FADD R5, R5, R16 ;  /* 0x0000001005057221 */ /* 0x000fe20000000000 */
[----:B------:R-:W-:Y:S01]  /*0320*/  SEL R7, R7, RZ, !P1 ;  /* 0x000000ff07077207 */ /* 0x000fe20004800000 */
[--C-:B-----5:R-:W-:Y:S01]  /*0330*/  FADD R8, R27, R14.reuse ;  /* 0x0000000e1b087221 */ /* 0x120fe20000000000 */
[----:B------:R-:W-:Y:S01]  /*0340*/  FADD R9, R9, R14 ;  /* 0x0000000e09097221 */ /* 0x000fe20000000000 */
[----:B------:R-:W-:Y:S01]  /*0350*/  SEL R22, R11, RZ, !P2 ;  /* 0x000000ff0b167207 */ /* 0x000fe20005000000 */
[----:B------:R-:W-:Y:S01]  /*0360*/  FADD R6, R25, R16 ;  /* 0x0000001019067221 */ /* 0x000fe20000000000 */
[----:B------:R-:W-:Y:S01]  /*0370*/  FADD R11, R4, R5 ;  /* 0x00000005040b7221 */ /* 0x000fe20000000000 */
[----:B------:R-:W-:Y:S01]  /*0380*/  FADD R10, R29, R14 ;  /* 0x0000000e1d0a7221 */ /* 0x000fe20000000000 */
[----:B------:R-:W-:Y:S01]  /*0390*/  FADD R19, R8, R9 ;  /* 0x0000000908137221 */ /* 0x000fe20000000000 */
[----:B------:R-:W-:Y:S01]  /*03a0*/  FADD R7, R7, R16 ;  /* 0x0000001007077221 */ /* 0x000fe20000000000 */
[----:B------:R-:W-:Y:S01]  /*03b0*/  FADD R16, R6, R11 ;  /* 0x0000000b06107221 */ /* 0x000fe20000000000 */
[----:B------:R-:W-:Y:S01]  /*03c0*/  FADD R11, R22, R14 ;  /* 0x0000000e160b7221 */ /* 0x000fe20000000000 */
[----:B------:R-:W-:-:S02]  /*03d0*/  FADD R14, R10, R19 ;  /* 0x000000130a0e7221 */ /* 0x000fc40000000000 */
[----:B------:R-:W-:Y:S02]  /*03e0*/  FADD R16, R7, R16 ;  /* 0x0000001007107221 */ /* 0x000fe40000000000 */
[----:B------:R-:W-:-:S03]  /*03f0*/  FADD R14, R11, R14 ;  /* 0x0000000e0b0e7221 */ /* 0x000fc60000000000 */
[----:B------:R-:W-:Y:S02]  /*0400*/  FSEL R16, R16, RZ, !P1 ;  /* 0x000000ff10107208 */ /* 0x000fe40004800000 */
[----:B------:R-:W-:-:S03]  /*0410*/  FSEL R14, R14, RZ, !P2 ;  /* 0x000000ff0e0e7208 */ /* 0x000fc60005000000 */
[----:B------:R-:W1:Y:S04]  /*0420*/  SHFL.BFLY PT, R19, R16, 0x8, 0x1f ;  /* 0x0d001f0010137f89 */ /* 0x000e6800000e0000 */
[----:B------:R-:W2:Y:S01]  /*0430*/  SHFL.BFLY PT, R21, R14, 0x8, 0x1f ;  /* 0x0d001f000e157f89 */ /* 0x000ea200000e0000 */
[----:B-1----:R-:W-:Y:S01]  /*0440*/  FADD R19, R16, R19 ;  /* 0x0000001310137221 */ /* 0x002fe20000000000 */
[----:B--2---:R-:W-:-:S04]  /*0450*/  FADD R20, R14, R21 ;  /* 0x000000150e147221 */ /* 0x004fc80000000000 */
        /* <DEDUP_REMOVED lines=11> */
[----:B--2---:R-:W-:-:S03]  /*0510*/  FADD R16, R23, R16 ;  /* 0x0000001017107221 */ /* 0x004fc60000000000 */
[----:B------:R-:W-:Y:S01]  /*0520*/  FFMA R20, R14, -0.015625, R5 ;  /* 0xbc8000000e147823 */ /* 0x000fe20000000005 */
[----:B------:R-:W-:Y:S01]  /*0530*/  FFMA R24, R16, -0.015625, R9 ;  /* 0xbc80000010187823 */ /* 0x000fe20000000009 */
[----:B------:R-:W-:Y:S02]  /*0540*/  FFMA R19, R14, -0.015625, R4 ;  /* 0xbc8000000e137823 */ /* 0x000fe40000000004 */
[----:B------:R-:W-:Y:S01]  /*0550*/  FMUL R18, R20, R20 ;  /* 0x0000001414127220 */ /* 0x000fe20000400000 */
[----:B------:R-:W-:Y:S01]  /*0560*/  FFMA R20, R16, -0.015625, R8 ;  /* 0xbc80000010147823 */ /* 0x000fe20000000008 */
[----:B------:R-:W-:Y:S02]  /*0570*/  FMUL R25, R24, R24 ;  /* 0x0000001818197220 */ /* 0x000fe40000400000 */
[----:B------:R-:W-:Y:S01]  /*0580*/  FFMA R27, R19, R19, R18 ;  /* 0x00000013131b7223 */ /* 0x000fe20000000012 */
[----:B------:R-:W-:Y:S01]  /*0590*/  FFMA R18, R14, -0.015625, R6 ;  /* 0xbc8000000e127823 */ /* 0x000fe20000000006 */
[----:B------:R-:W-:Y:S01]  /*05a0*/  FFMA R20, R20, R20, R25 ;  /* 0x0000001414147223 */ /* 0x000fe20000000019 */
[----:B------:R-:W-:-:S02]  /*05b0*/  FFMA R19, R16, -0.015625, R10 ;  /* 0xbc80000010137823 */ /* 0x000fc4000000000a */
[----:B------:R-:W-:Y:S01]  /*05c0*/  FFMA R27, R18, R18, R27 ;  /* 0x00000012121b7223 */ /* 0x000fe2000000001b */
[----:B------:R-:W-:Y:S01]  /*05d0*/  FFMA R18, R14, -0.015625, R7 ;  /* 0xbc8000000e127823 */ /* 0x000fe20000000007 */
[----:B------:R-:W-:Y:S01]  /*05e0*/  FFMA R20, R19, R19, R20 ;  /* 0x0000001313147223 */ /* 0x000fe20000000014 */
[----:B------:R-:W-:Y:S02]  /*05f0*/  FFMA R19, R16, -0.015625, R11 ;  /* 0xbc80000010137823 */ /* 0x000fe4000000000b */
[----:B------:R-:W-:Y:S02]  /*0600*/  FFMA R27, R18, R18, R27 ;  /* 0x00000012121b7223 */ /* 0x000fe4000000001b */
[----:B------:R-:W-:-:S03]  /*0610*/  FFMA R20, R19, R19, R20 ;  /* 0x0000001313147223 */ /* 0x000fc60000000014 */
        /* <DEDUP_REMOVED lines=10> */
[----:B------:R-:W1:Y:S01]  /*06c0*/  SHFL.BFLY PT, R22, R19, 0x2, 0x1f ;  /* 0x0c401f0013167f89 */ /* 0x000e6200000e0000 */
[----:B------:R-:W-:-:S03]  /*06d0*/  LEA R23, R17, UR4, 0x2 ;  /* 0x0000000411177c11 */ /* 0x000fc6000f8e10ff */
[----:B------:R-:W2:Y:S04]  /*06e0*/  SHFL.BFLY PT, R25, R24, 0x2, 0x1f ;  /* 0x0c401f0018197f89 */ /* 0x000ea800000e0000 */
[----:B------:R-:W-:Y:S04]  /*06f0*/  STS [R23], R14 ;  /* 0x0000000e17007388 */ /* 0x000fe80000000800 */
[----:B------:R-:W-:Y:S01]  /*0700*/  STS [R23+0x40], R16 ;  /* 0x0000401017007388 */ /* 0x000fe20000000800 */
[----:B------:R-:W-:Y:S01]  /*0710*/  LOP3.LUT R17, R15, 0x1f, RZ, 0xc0, !PT ;  /* 0x0000001f0f117812 */ /* 0x000fe200078ec0ff */
[----:B-1----:R-:W-:Y:S01]  /*0720*/  FADD R21, R19, R22 ;  /* 0x0000001613157221 */ /* 0x002fe20000000000 */
[----:B--2---:R-:W-:-:S02]  /*0730*/  FADD R25, R24, R25 ;  /* 0x0000001918197221 */ /* 0x004fc40000000000 */
[----:B------:R-:W-:Y:S01]  /*0740*/  LEA R22, R17, UR4, 0x2 ;  /* 0x0000000411167c11 */ /* 0x000fe2000f8e10ff */
[----:B------:R-:W-:Y:S01]  /*0750*/  BAR.SYNC.DEFER_BLOCKING 0x0 ;  /* 0x0000000000007b1d */ /* 0x000fe20000010000 */
[----:B------:R-:W-:-:S07]  /*0760*/  LOP3.LUT P0, RZ, R15, 0xe0, RZ, 0xc0, !PT ;  /* 0x000000e00fff7812 */ /* 0x000fce000780c0ff */
[----:B------:R-:W1:Y:S01]  /*0770*/  LDC.64 R18, c[0x0][0x228] ;  /* 0x00008a00ff127b82 */ /* 0x000e620000000a00 */
[----:B------:R-:W2:Y:S04]  /*0780*/  SHFL.BFLY PT, R20, R21, 0x1, 0x1f ;  /* 0x0c201f0015147f89 */ /* 0x000ea800000e0000 */
[----:B------:R-:W3:Y:S04]  /*0790*/  SHFL.BFLY PT, R26, R25, 0x1, 0x1f ;  /* 0x0c201f00191a7f89 */ /* 0x000ee800000e0000 */
[----:B------:R-:W-:Y:S01]  /*07a0*/  LDS R17, [R22] ;  /* 0x0000000016117984 */ /* 0x000fe20000000800 */
[----:B--2---:R-:W-:Y:S01]  /*07b0*/  FADD R24, R21, R20 ;  /* 0x0000001415187221 */ /* 0x004fe20000000000 */
[----:B------:R-:W-:Y:S01]  /*07c0*/  BAR.SYNC.DEFER_BLOCKING 0x0 ;  /* 0x0000000000007b1d */ /* 0x000fe20000010000 */
[----:B---3--:R-:W-:-:S07]  /*07d0*/  FADD R26, R25, R26 ;  /* 0x0000001a191a7221 */ /* 0x008fce0000000000 */
[----:B------:R-:W2:Y:S01]  /*07e0*/  LDC.64 R20, c[0x0][0x218] ;  /* 0x00008600ff147b82 */ /* 0x000ea20000000a00 */
[----:B------:R-:W-:Y:S04]  /*07f0*/  STS [R23], R24 ;  /* 0x0000001817007388 */ /* 0x000fe80000000800 */
[----:B------:R-:W-:Y:S03]  /*0800*/  STS [R23+0x40], R26 ;  /* 0x0000401a17007388 */ /* 0x000fe60000000800 */
[----:B------:R-:W-:Y:S06]  /*0810*/  BAR.SYNC.DEFER_BLOCKING 0x0 ;  /* 0x0000000000007b1d */ /* 0x000fec0000010000 */
[----:B------:R-:W3:Y:S01]  /*0820*/  LDS R14, [R22] ;  /* 0x00000000160e7984 */ /* 0x000ee20000000800 */
[----:B------:R-:W-:-:S03]  /*0830*/  HFMA2.MMA R25, -RZ, RZ, 1.125, 0 ;  /* 0x3c800000ff197435 */ /* 0x000fc600000001ff */
[----:B------:R4:W-:Y:S04]  /*0840*/  @!P1 STG.E.128 desc[UR6][R2.64], R4 ;  /* 0x0000000402009986 */ /* 0x0009e8000c101d06 */
[----:B------:R4:W-:Y:S03]  /*0850*/  @!P2 STG.E.128 desc[UR6][R12.64], R8 ;  /* 0x000000080c00a986 */ /* 0x0009e6000c101d06 */
[----:B---3--:R-:W-:Y:S01]  /*0860*/  FFMA R14, R14, R25, 9.9999997473787516356e-06 ;  /* 0x3727c5ac0e0e7423 */ /* 0x008fe20000000019 */
[----:B------:R-:W-:-:S03]  /*0870*/  LOP3.LUT R25, R0, 0x1f, R15, 0xf8, !PT ;  /* 0x0000001f00197812 */ /* 0x000fc600078ef80f */
[----:B------:R-:W3:Y:S01]  /*0880*/  MUFU.RSQ R15, R14 ;  /* 0x0000000e000f7308 */ /* 0x000ee20000001400 */
[----:B------:R-:W-:Y:S01]  /*0890*/  BAR.SYNC.DEFER_BLOCKING 0x0 ;  /* 0x0000000000007b1d */ /* 0x000fe20000010000 */
[C---:B------:R-:W-:Y:S01]  /*08a0*/  ISETP.LT.AND P0, PT, R25.reuse, 0x400, !P0 ;  /* 0x000004001900780c */ /* 0x040fe20004701270 */
[----:B--2---:R-:W-:-:S04]  /*08b0*/  IMAD.WIDE R20, R25, 0x4, R20 ;  /* 0x0000000419147825 */ /* 0x004fc800078e0214 */
[----:B-1----:R-:W-:-:S08]  /*08c0*/  IMAD.WIDE R18, R25, 0x4, R18 ;  /* 0x0000000419127825 */ /* 0x002fd000078e0212 */
[----:B---3--:R4:W-:Y:S01]  /*08d0*/  @P0 STG.E desc[UR6][R20.64], R15 ;  /* 0x0000000f14000986 */ /* 0x0089e2000c101906 */
[----:B------:R-:W-:Y:S05]  /*08e0*/  @!P0 EXIT ;  /* 0x000000000000894d */ /* 0x000fea0003800000 */
[----:B------:R-:W-:-:S05]  /*08f0*/  FMUL R17, R17, 0.015625 ;  /* 0x3c80000011117820 */ /* 0x000fca0000400000 */
[----:B------:R-:W-:Y:S01]  /*0900*/  STG.E desc[UR6][R18.64], R17 ;  /* 0x0000001112007986 */ /* 0x000fe2000c101906 */
[----:B------:R-:W-:Y:S05]  /*0910*/  EXIT ;  /* 0x000000000000794d */ /* 0x000fea0003800000 */
.L_x_0:
[----:B------:R-:W-:-:S00]  /*0920*/  BRA `(.L_x_0) ;  /* 0xfffffffc00fc7947 */ /* 0x000fc0000383ffff */
[----:B------:R-:W-:-:S00]  /*0930*/  NOP ;  /* 0x0000000000007918 */ /* 0x000fc00000000000 */
        /* <DEDUP_REMOVED lines=12> */
.L_x_1:


//--------------------- .nv.global.init           --------------------------
	.section	.nv.global.init,"aw",@progbits
.nv.global.init:
	.type		_$_str,@object
	.size		_$_str,(.L_0 - _$_str)
_$_str:
        /*0000*/ 	.byte	0x5f, 0x5f, 0x43, 0x55, 0x44, 0x41, 0x5f, 0x46, 0x54, 0x5a, 0x00
.L_0:


//--------------------- .nv.shared.triton_per_fused__native_batch_norm_legit_convolution_8 --------------------------
	.section	.nv.shared.triton_per_fused__native_batch_norm_legit_convolution_8,"aw",@nobits
	.sectionflags	@""
	.align	16
	.zero		1024


//--------------------- .nv.constant0.triton_per_fused__native_batch_norm_legit_convolution_8 --------------------------
	.section	.nv.constant0.triton_per_fused__native_batch_norm_legit_convolution_8,"a",@progbits
	.sectionflags	@""
	.align	4
.nv.constant0.triton_per_fused__native_batch_norm_legit_convolution_8:
	.zero		568
